//
// Generated by NVIDIA NVVM Compiler
//
// Compiler Build ID: CL-36424714
// Cuda compilation tools, release 13.0, V13.0.88
// Based on NVVM 20.0.0
//

.version 9.0
.target sm_100
.address_size 64

	// .globl	_Z13relu_backpassPfS_S_i

.visible .entry _Z13relu_backpassPfS_S_i(
	.param .u64 .ptr .align 1 _Z13relu_backpassPfS_S_i_param_0,
	.param .u64 .ptr .align 1 _Z13relu_backpassPfS_S_i_param_1,
	.param .u64 .ptr .align 1 _Z13relu_backpassPfS_S_i_param_2,
	.param .u32 _Z13relu_backpassPfS_S_i_param_3
)
{
	.reg .pred 	%p<3>;
	.reg .b32 	%r<6>;
	.reg .b32 	%f<6>;
	.reg .b64 	%rd<13>;

	ld.param.u64 	%rd1, [_Z13relu_backpassPfS_S_i_param_0];
	ld.param.u64 	%rd2, [_Z13relu_backpassPfS_S_i_param_1];
	ld.param.u64 	%rd3, [_Z13relu_backpassPfS_S_i_param_2];
	ld.param.u32 	%r2, [_Z13relu_backpassPfS_S_i_param_3];
	mov.u32 	%r3, %tid.x;
	mov.u32 	%r4, %ntid.x;
	mov.u32 	%r5, %ctaid.x;
	mad.lo.s32 	%r1, %r4, %r5, %r3;
	setp.ge.s32 	%p1, %r1, %r2;
	@%p1 bra 	$L__BB0_4;
	cvta.to.global.u64 	%rd4, %rd1;
	mul.wide.s32 	%rd5, %r1, 4;
	add.s64 	%rd6, %rd4, %rd5;
	ld.global.f32 	%f4, [%rd6];
	setp.ltu.f32 	%p2, %f4, 0f00000000;
	mov.f32 	%f5, 0f00000000;
	@%p2 bra 	$L__BB0_3;
	cvta.to.global.u64 	%rd7, %rd3;
	add.s64 	%rd9, %rd7, %rd5;
	ld.global.f32 	%f5, [%rd9];
$L__BB0_3:
	cvta.to.global.u64 	%rd10, %rd2;
	add.s64 	%rd12, %rd10, %rd5;
	st.global.f32 	[%rd12], %f5;
$L__BB0_4:
	ret;

}


// ===== COMPILED SASS (sm_100) =====

	.target	sm_100

	.elftype	@"ET_EXEC"


//--------------------- .note.nv.tkinfo           --------------------------
	.section	.note.nv.tkinfo,"",@"SHT_NOTE"
	.sectionflags	@"SHF_NOTE_NV_TKINFO"
	.tkinfo
        /*0018*/ 	.word	0x00000002
        /*0030*/ 	.string	""
        /*0030*/ 	.string	"ptxas"
        /*0030*/ 	.string	"Cuda compilation tools, release 13.0, V13.0.88"
        /*0030*/ 	.string	"Build cuda_13.0.r13.0/compiler.36424714_0"
        /*0030*/ 	.string	"-arch sm_100 -m 64 "



//--------------------- .note.nv.cuinfo           --------------------------
	.section	.note.nv.cuinfo,"",@"SHT_NOTE"
	.sectionflags	@"SHF_NOTE_NV_CUINFO"
        /*0018*/ 	.short	0x0002
        /*001a*/ 	.short	0x0064
        /*001c*/ 	.short	0x0082
	.zero		2


//--------------------- .nv.info                  --------------------------
	.section	.nv.info,"",@"SHT_CUDA_INFO"
	.align	4


	//----- nvinfo : EIATTR_REGCOUNT
	.align		4
        /*0000*/ 	.byte	0x04, 0x2f
        /*0002*/ 	.short	(.L_1 - .L_0)
	.align		4
.L_0:
        /*0004*/ 	.word	index@(_Z13relu_backpassPfS_S_i)
        /*0008*/ 	.word	0x0000000c


	//----- nvinfo : EIATTR_FRAME_SIZE
	.align		4
.L_1:
        /*000c*/ 	.byte	0x04, 0x11
        /*000e*/ 	.short	(.L_3 - .L_2)
	.align		4
.L_2:
        /*0010*/ 	.word	index@(_Z13relu_backpassPfS_S_i)
        /*0014*/ 	.word	0x00000000


	//----- nvinfo : EIATTR_MIN_STACK_SIZE
	.align		4
.L_3:
        /*0018*/ 	.byte	0x04, 0x12
        /*001a*/ 	.short	(.L_5 - .L_4)
	.align		4
.L_4:
        /*001c*/ 	.word	index@(_Z13relu_backpassPfS_S_i)
        /*0020*/ 	.word	0x00000000
.L_5:


//--------------------- .nv.compat                --------------------------
	.section	.nv.compat,"",@"SHT_CUDA_COMPAT_INFO"
	.align	4
        /*0000*/ 	.byte	0x02, 0x09, 0x00, 0x00, 0x02, 0x02, 0x01, 0x00, 0x02, 0x05, 0x05, 0x00, 0x03, 0x07, 0x01, 0x01
        /*0010*/ 	.byte	0x02, 0x03, 0x00, 0x00, 0x02, 0x06, 0x01, 0x00, 0x04, 0x0b, 0x08, 0x00, 0x09, 0x00, 0x00, 0x00
        /*0020*/ 	.byte	0x00, 0x00, 0x00, 0x00


//--------------------- .nv.info._Z13relu_backpassPfS_S_i --------------------------
	.section	.nv.info._Z13relu_backpassPfS_S_i,"",@"SHT_CUDA_INFO"
	.sectionflags	@""
	.align	4


	//----- nvinfo : EIATTR_CUDA_API_VERSION
	.align		4
        /*0000*/ 	.byte	0x04, 0x37
        /*0002*/ 	.short	(.L_7 - .L_6)
.L_6:
        /*0004*/ 	.word	0x00000082


	//----- nvinfo : EIATTR_KPARAM_INFO
	.align		4
.L_7:
        /*0008*/ 	.byte	0x04, 0x17
        /*000a*/ 	.short	(.L_9 - .L_8)
.L_8:
        /*000c*/ 	.word	0x00000000
        /*0010*/ 	.short	0x0003
        /*0012*/ 	.short	0x0018
        /*0014*/ 	.byte	0x00, 0xf0, 0x11, 0x00


	//----- nvinfo : EIATTR_KPARAM_INFO
	.align		4
.L_9:
        /*0018*/ 	.byte	0x04, 0x17
        /*001a*/ 	.short	(.L_11 - .L_10)
.L_10:
        /*001c*/ 	.word	0x00000000
        /*0020*/ 	.short	0x0002
        /*0022*/ 	.short	0x0010
        /*0024*/ 	.byte	0x00, 0xf5, 0x21, 0x00


	//----- nvinfo : EIATTR_KPARAM_INFO
	.align		4
.L_11:
        /*0028*/ 	.byte	0x04, 0x17
        /*002a*/ 	.short	(.L_13 - .L_12)
.L_12:
        /*002c*/ 	.word	0x00000000
        /*0030*/ 	.short	0x0001
        /*0032*/ 	.short	0x0008
        /*0034*/ 	.byte	0x00, 0xf5, 0x21, 0x00


	//----- nvinfo : EIATTR_KPARAM_INFO
	.align		4
.L_13:
        /*0038*/ 	.byte	0x04, 0x17
        /*003a*/ 	.short	(.L_15 - .L_14)
.L_14:
        /*003c*/ 	.word	0x00000000
        /*0040*/ 	.short	0x0000
        /*0042*/ 	.short	0x0000
        /*0044*/ 	.byte	0x00, 0xf5, 0x21, 0x00


	//----- nvinfo : EIATTR_SPARSE_MMA_MASK
	.align		4
.L_15:
        /*0048*/ 	.byte	0x03, 0x50
        /*004a*/ 	.short	0x0000


	//----- nvinfo : EIATTR_MAXREG_COUNT
	.align		4
        /*004c*/ 	.byte	0x03, 0x1b
        /*004e*/ 	.short	0x00ff


	//----- nvinfo : EIATTR_MERCURY_ISA_VERSION
	.align		4
        /*0050*/ 	.byte	0x03, 0x5f
        /*0052*/ 	.short	0x0101


	//----- nvinfo : EIATTR_VRC_CTA_INIT_COUNT
	.align		4
        /*0054*/ 	.byte	0x02, 0x4a
	.zero		1
	.zero		1


	//----- nvinfo : EIATTR_EXIT_INSTR_OFFSETS
	.align		4
        /*0058*/ 	.byte	0x04, 0x1c
        /*005a*/ 	.short	(.L_17 - .L_16)


	//   ....[0]....
.L_16:
        /*005c*/ 	.word	0x00000070


	//   ....[1]....
        /*0060*/ 	.word	0x00000170


	//----- nvinfo : EIATTR_CRS_STACK_SIZE
	.align		4
.L_17:
        /*0064*/ 	.byte	0x04, 0x1e
        /*0066*/ 	.short	(.L_19 - .L_18)
.L_18:
        /*0068*/ 	.word	0x00000000


	//----- nvinfo : EIATTR_CBANK_PARAM_SIZE
	.align		4
.L_19:
        /*006c*/ 	.byte	0x03, 0x19
        /*006e*/ 	.short	0x001c


	//----- nvinfo : EIATTR_PARAM_CBANK
	.align		4
        /*0070*/ 	.byte	0x04, 0x0a
        /*0072*/ 	.short	(.L_21 - .L_20)
	.align		4
.L_20:
        /*0074*/ 	.word	index@(.nv.constant0._Z13relu_backpassPfS_S_i)
        /*0078*/ 	.short	0x0380
        /*007a*/ 	.short	0x001c


	//----- nvinfo : EIATTR_SW_WAR
	.align		4
.L_21:
        /*007c*/ 	.byte	0x04, 0x36
        /*007e*/ 	.short	(.L_23 - .L_22)
.L_22:
        /*0080*/ 	.word	0x00000008
.L_23:


//--------------------- .nv.callgraph             --------------------------
	.section	.nv.callgraph,"",@"SHT_CUDA_CALLGRAPH"
	.align	4
	.sectionentsize	8
	.align		4
        /*0000*/ 	.word	0x00000000
	.align		4
        /*0004*/ 	.word	0xffffffff
	.align		4
        /*0008*/ 	.word	0x00000000
	.align		4
        /*000c*/ 	.word	0xfffffffe
	.align		4
        /*0010*/ 	.word	0x00000000
	.align		4
        /*0014*/ 	.word	0xfffffffd
	.align		4
        /*0018*/ 	.word	0x00000000
	.align		4
        /*001c*/ 	.word	0xfffffffc


//--------------------- .text._Z13relu_backpassPfS_S_i --------------------------
	.section	.text._Z13relu_backpassPfS_S_i,"ax",@progbits
	.align	128
        .global         _Z13relu_backpassPfS_S_i
        .type           _Z13relu_backpassPfS_S_i,@function
        .size           _Z13relu_backpassPfS_S_i,(.L_x_3 - _Z13relu_backpassPfS_S_i)
        .other          _Z13relu_backpassPfS_S_i,@"STO_CUDA_ENTRY STV_DEFAULT"
_Z13relu_backpassPfS_S_i:
.text._Z13relu_backpassPfS_S_i:
[----:B------:R-:W-:Y:S01]  /*0000*/  LDC R1, c[0x0][0x37c] ;  /* 0x0000df00ff017b82 */ /* 0x000fe20000000800 */
[----:B------:R-:W0:Y:S01]  /*0010*/  S2R R7, SR_TID.X ;  /* 0x0000000000077919 */ /* 0x000e220000002100 */
[----:B------:R-:W0:Y:S01]  /*0020*/  LDCU UR4, c[0x0][0x360] ;  /* 0x00006c00ff0477ac */ /* 0x000e220008000800 */
[----:B------:R-:W0:Y:S01]  /*0030*/  S2R R0, SR_CTAID.X ;  /* 0x0000000000007919 */ /* 0x000e220000002500 */
[----:B------:R-:W1:Y:S01]  /*0040*/  LDCU UR5, c[0x0][0x398] ;  /* 0x00007300ff0577ac */ /* 0x000e620008000800 */
[----:B0-----:R-:W-:-:S05]  /*0050*/  IMAD R7, R0, UR4, R7 ;  /* 0x0000000400077c24 */ /* 0x001fca000f8e0207 */
[----:B-1----:R-:W-:-:S13]  /*0060*/  ISETP.GE.AND P0, PT, R7, UR5, PT ;  /* 0x0000000507007c0c */ /* 0x002fda000bf06270 */
[----:B------:R-:W-:Y:S05]  /*0070*/  @P0 EXIT ;  /* 0x000000000000094d */ /* 0x000fea0003800000 */
[----:B------:R-:W0:Y:S01]  /*0080*/  LDC.64 R2, c[0x0][0x380] ;  /* 0x0000e000ff027b82 */ /* 0x000e220000000a00 */
[----:B------:R-:W1:Y:S07]  /*0090*/  LDCU.64 UR4, c[0x0][0x358] ;  /* 0x00006b00ff0477ac */ /* 0x000e6e0008000a00 */
[----:B------:R-:W2:Y:S01]  /*00a0*/  LDC.64 R4, c[0x0][0x388] ;  /* 0x0000e200ff047b82 */ /* 0x000ea20000000a00 */
[----:B0-----:R-:W-:-:S06]  /*00b0*/  IMAD.WIDE R2, R7, 0x4, R2 ;  /* 0x0000000407027825 */ /* 0x001fcc00078e0202 */
[----:B-1----:R-:W3:Y:S01]  /*00c0*/  LDG.E R2, desc[UR4][R2.64] ;  /* 0x0000000402027981 */ /* 0x002ee2000c1e1900 */
[----:B------:R-:W-:Y:S01]  /*00d0*/  BSSY.RECONVERGENT B0, `(.L_x_0) ;  /* 0x0000008000007945 */ /* 0x000fe20003800200 */
[----:B------:R-:W-:Y:S02]  /*00e0*/  HFMA2 R9, -RZ, RZ, 0, 0 ;  /* 0x00000000ff097431 */ /* 0x000fe400000001ff */
[----:B--2---:R-:W-:Y:S01]  /*00f0*/  IMAD.WIDE R4, R7, 0x4, R4 ;  /* 0x0000000407047825 */ /* 0x004fe200078e0204 */
[----:B---3--:R-:W-:-:S13]  /*0100*/  FSETP.GE.AND P0, PT, R2, RZ, PT ;  /* 0x000000ff0200720b */ /* 0x008fda0003f06000 */
[----:B------:R-:W-:Y:S05]  /*0110*/  @!P0 BRA `(.L_x_1) ;  /* 0x00000000000c8947 */ /* 0x000fea0003800000 */
[----:B------:R-:W0:Y:S02]  /*0120*/  LDC.64 R2, c[0x0][0x390] ;  /* 0x0000e400ff027b82 */ /* 0x000e240000000a00 */
[----:B0-----:R-:W-:-:S05]  /*0130*/  IMAD.WIDE R2, R7, 0x4, R2 ;  /* 0x0000000407027825 */ /* 0x001fca00078e0202 */
[----:B------:R0:W5:Y:S02]  /*0140*/  LDG.E R9, desc[UR4][R2.64] ;  /* 0x0000000402097981 */ /* 0x000164000c1e1900 */
.L_x_1:
[----:B------:R-:W-:Y:S05]  /*0150*/  BSYNC.RECONVERGENT B0 ;  /* 0x0000000000007941 */ /* 0x000fea0003800200 */
.L_x_0:
[----:B-----5:R-:W-:Y:S01]  /*0160*/  STG.E desc[UR4][R4.64], R9 ;  /* 0x0000000904007986 */ /* 0x020fe2000c101904 */
[----:B------:R-:W-:Y:S05]  /*0170*/  EXIT ;  /* 0x000000000000794d */ /* 0x000fea0003800000 */
.L_x_2:
[----:B------:R-:W-:-:S00]  /*0180*/  BRA `(.L_x_2) ;  /* 0xfffffffc00fc7947 */ /* 0x000fc0000383ffff */
[----:B------:R-:W-:-:S00]  /*0190*/  NOP ;  /* 0x0000000000007918 */ /* 0x000fc00000000000 */
        /* <DEDUP_REMOVED lines=14> */
.L_x_3:


//--------------------- .nv.shared.reserved.0     --------------------------
	.section	.nv.shared.reserved.0,"aw",@nobits
	.weak		__nv_reservedSMEM_offset_0_alias
	.size		__nv_reservedSMEM_offset_0_alias, 0, 64
	.other		__nv_reservedSMEM_offset_0_alias,@"STO_CUDA_RESERVED_SHARED STV_DEFAULT"
__nv_reservedSMEM_offset_0_alias:
	.zero		0
	.zero		64


//--------------------- .nv.constant0._Z13relu_backpassPfS_S_i --------------------------
	.section	.nv.constant0._Z13relu_backpassPfS_S_i,"a",@progbits
	.sectionflags	@""
	.align	4
.nv.constant0._Z13relu_backpassPfS_S_i:
	.zero		924


//--------------------- SYMBOLS --------------------------

	.type		.nv.reservedSmem.offset0,@object
	.size		.nv.reservedSmem.offset0,0x4
